//
// Generated by NVIDIA NVVM Compiler
//
// Compiler Build ID: CL-36424714
// Cuda compilation tools, release 13.0, V13.0.88
// Based on NVVM 20.0.0
//

.version 9.0
.target sm_100
.address_size 64

	// .globl	_Z17gpu_reduce_blocksIiEvmPKT_PS0_
.extern .shared .align 16 .b8 t[];

.visible .entry _Z17gpu_reduce_blocksIiEvmPKT_PS0_(
	.param .u64 _Z17gpu_reduce_blocksIiEvmPKT_PS0__param_0,
	.param .u64 .ptr .align 1 _Z17gpu_reduce_blocksIiEvmPKT_PS0__param_1,
	.param .u64 .ptr .align 1 _Z17gpu_reduce_blocksIiEvmPKT_PS0__param_2
)
{
	.reg .pred 	%p<8>;
	.reg .b32 	%r<45>;
	.reg .b64 	%rd<14>;

	ld.param.u64 	%rd4, [_Z17gpu_reduce_blocksIiEvmPKT_PS0__param_0];
	ld.param.u64 	%rd6, [_Z17gpu_reduce_blocksIiEvmPKT_PS0__param_1];
	ld.param.u64 	%rd5, [_Z17gpu_reduce_blocksIiEvmPKT_PS0__param_2];
	cvta.to.global.u64 	%rd1, %rd6;
	mov.u32 	%r1, %tid.x;
	mov.u32 	%r2, %ctaid.x;
	mov.u32 	%r44, %ntid.x;
	mul.lo.s32 	%r10, %r44, %r2;
	shl.b32 	%r11, %r10, 1;
	add.s32 	%r12, %r11, %r1;
	shl.b32 	%r13, %r1, 2;
	mov.u32 	%r14, t;
	add.s32 	%r4, %r14, %r13;
	mov.b32 	%r43, 0;
	st.shared.u32 	[%r4], %r43;
	cvt.u64.u32 	%rd2, %r12;
	setp.le.u64 	%p1, %rd4, %rd2;
	@%p1 bra 	$L__BB0_2;
	shl.b64 	%rd7, %rd2, 2;
	add.s64 	%rd8, %rd1, %rd7;
	ld.global.u32 	%r43, [%rd8];
	st.shared.u32 	[%r4], %r43;
$L__BB0_2:
	cvt.u32.u64 	%r15, %rd2;
	add.s32 	%r16, %r15, %r44;
	cvt.u64.u32 	%rd3, %r16;
	setp.le.u64 	%p2, %rd4, %rd3;
	@%p2 bra 	$L__BB0_4;
	shl.b64 	%rd9, %rd3, 2;
	add.s64 	%rd10, %rd1, %rd9;
	ld.global.u32 	%r17, [%rd10];
	add.s32 	%r18, %r43, %r17;
	st.shared.u32 	[%r4], %r18;
$L__BB0_4:
	bar.sync 	0;
	setp.lt.u32 	%p3, %r44, 66;
	@%p3 bra 	$L__BB0_8;
$L__BB0_5:
	shr.u32 	%r8, %r44, 1;
	setp.ge.u32 	%p4, %r1, %r8;
	@%p4 bra 	$L__BB0_7;
	shl.b32 	%r19, %r8, 2;
	add.s32 	%r20, %r4, %r19;
	ld.shared.u32 	%r21, [%r20];
	ld.shared.u32 	%r22, [%r4];
	add.s32 	%r23, %r22, %r21;
	st.shared.u32 	[%r4], %r23;
$L__BB0_7:
	bar.sync 	0;
	setp.gt.u32 	%p5, %r44, 131;
	mov.u32 	%r44, %r8;
	@%p5 bra 	$L__BB0_5;
$L__BB0_8:
	setp.gt.u32 	%p6, %r1, 31;
	@%p6 bra 	$L__BB0_11;
	ld.volatile.shared.u32 	%r24, [%r4+128];
	ld.volatile.shared.u32 	%r25, [%r4];
	add.s32 	%r26, %r25, %r24;
	st.volatile.shared.u32 	[%r4], %r26;
	ld.volatile.shared.u32 	%r27, [%r4+64];
	ld.volatile.shared.u32 	%r28, [%r4];
	add.s32 	%r29, %r28, %r27;
	st.volatile.shared.u32 	[%r4], %r29;
	ld.volatile.shared.u32 	%r30, [%r4+32];
	ld.volatile.shared.u32 	%r31, [%r4];
	add.s32 	%r32, %r31, %r30;
	st.volatile.shared.u32 	[%r4], %r32;
	ld.volatile.shared.u32 	%r33, [%r4+16];
	ld.volatile.shared.u32 	%r34, [%r4];
	add.s32 	%r35, %r34, %r33;
	st.volatile.shared.u32 	[%r4], %r35;
	ld.volatile.shared.u32 	%r36, [%r4+8];
	ld.volatile.shared.u32 	%r37, [%r4];
	add.s32 	%r38, %r37, %r36;
	st.volatile.shared.u32 	[%r4], %r38;
	ld.volatile.shared.u32 	%r39, [%r4+4];
	ld.volatile.shared.u32 	%r40, [%r4];
	add.s32 	%r41, %r40, %r39;
	st.volatile.shared.u32 	[%r4], %r41;
	setp.ne.s32 	%p7, %r1, 0;
	@%p7 bra 	$L__BB0_11;
	ld.shared.u32 	%r42, [t];
	cvta.to.global.u64 	%rd11, %rd5;
	mul.wide.u32 	%rd12, %r2, 4;
	add.s64 	%rd13, %rd11, %rd12;
	st.global.u32 	[%rd13], %r42;
$L__BB0_11:
	ret;

}
	// .globl	_Z15gpu_scan_blocksIiEvmPKT_PS0_S3_
.visible .entry _Z15gpu_scan_blocksIiEvmPKT_PS0_S3_(
	.param .u64 _Z15gpu_scan_blocksIiEvmPKT_PS0_S3__param_0,
	.param .u64 .ptr .align 1 _Z15gpu_scan_blocksIiEvmPKT_PS0_S3__param_1,
	.param .u64 .ptr .align 1 _Z15gpu_scan_blocksIiEvmPKT_PS0_S3__param_2,
	.param .u64 .ptr .align 1 _Z15gpu_scan_blocksIiEvmPKT_PS0_S3__param_3
)
{
	.reg .pred 	%p<17>;
	.reg .b32 	%r<134>;
	.reg .b64 	%rd<17>;

	ld.param.u64 	%rd2, [_Z15gpu_scan_blocksIiEvmPKT_PS0_S3__param_0];
	ld.param.u64 	%rd3, [_Z15gpu_scan_blocksIiEvmPKT_PS0_S3__param_1];
	ld.param.u64 	%rd4, [_Z15gpu_scan_blocksIiEvmPKT_PS0_S3__param_2];
	ld.param.u64 	%rd5, [_Z15gpu_scan_blocksIiEvmPKT_PS0_S3__param_3];
	mov.u32 	%r1, %tid.x;
	cvt.u64.u32 	%rd6, %r1;
	mov.u32 	%r2, %ctaid.x;
	mov.u32 	%r3, %ntid.x;
	mul.wide.u32 	%rd7, %r2, %r3;
	add.s64 	%rd1, %rd7, %rd6;
	setp.ge.u64 	%p1, %rd1, %rd2;
	mov.b32 	%r122, 0;
	@%p1 bra 	$L__BB1_2;
	cvta.to.global.u64 	%rd8, %rd3;
	shl.b64 	%rd9, %rd1, 2;
	add.s64 	%rd10, %rd8, %rd9;
	ld.global.u32 	%r122, [%rd10];
$L__BB1_2:
	shl.b32 	%r32, %r1, 2;
	mov.u32 	%r33, t;
	add.s32 	%r6, %r33, %r32;
	st.shared.u32 	[%r6], %r122;
	bar.sync 	0;
	setp.lt.u32 	%p2, %r3, 2;
	mov.b32 	%r126, 2;
	mov.b32 	%r125, 0;
	@%p2 bra 	$L__BB1_7;
	mov.b32 	%r125, 0;
	mov.b32 	%r126, 2;
$L__BB1_4:
	add.s32 	%r125, %r125, 1;
	shr.u32 	%r36, %r3, %r125;
	setp.ge.u32 	%p3, %r1, %r36;
	@%p3 bra 	$L__BB1_6;
	mul.lo.s32 	%r37, %r126, %r1;
	add.s32 	%r38, %r126, %r37;
	shr.u32 	%r39, %r126, 1;
	add.s32 	%r40, %r39, %r37;
	shl.b32 	%r41, %r40, 2;
	add.s32 	%r43, %r33, %r41;
	ld.shared.u32 	%r44, [%r43+-4];
	shl.b32 	%r45, %r38, 2;
	add.s32 	%r46, %r33, %r45;
	ld.shared.u32 	%r47, [%r46+-4];
	add.s32 	%r48, %r47, %r44;
	st.shared.u32 	[%r46+-4], %r48;
$L__BB1_6:
	bar.sync 	0;
	shl.b32 	%r126, %r126, 1;
	setp.le.u32 	%p4, %r126, %r3;
	@%p4 bra 	$L__BB1_4;
$L__BB1_7:
	add.s32 	%r49, %r3, -1;
	setp.ne.s32 	%p5, %r1, %r49;
	@%p5 bra 	$L__BB1_9;
	ld.shared.u32 	%r50, [%r6];
	cvta.to.global.u64 	%rd11, %rd5;
	mul.wide.u32 	%rd12, %r2, 4;
	add.s64 	%rd13, %rd11, %rd12;
	st.global.u32 	[%rd13], %r50;
	mov.b32 	%r51, 0;
	st.shared.u32 	[%r6], %r51;
$L__BB1_9:
	setp.lt.s32 	%p6, %r125, 1;
	@%p6 bra 	$L__BB1_25;
	and.b32  	%r13, %r125, 3;
	setp.eq.s32 	%p7, %r13, 0;
	mov.u32 	%r131, %r125;
	@%p7 bra 	$L__BB1_15;
	neg.s32 	%r127, %r13;
	mov.u32 	%r128, %r126;
	mov.u32 	%r131, %r125;
$L__BB1_12:
	.pragma "nounroll";
	shr.u32 	%r126, %r128, 1;
	shr.u32 	%r52, %r3, %r131;
	setp.ge.u32 	%p8, %r1, %r52;
	@%p8 bra 	$L__BB1_14;
	mul.lo.s32 	%r53, %r126, %r1;
	add.s32 	%r54, %r126, %r53;
	shr.u32 	%r55, %r128, 2;
	add.s32 	%r56, %r55, %r53;
	shl.b32 	%r57, %r56, 2;
	add.s32 	%r59, %r33, %r57;
	ld.shared.u32 	%r60, [%r59+-4];
	shl.b32 	%r61, %r54, 2;
	add.s32 	%r62, %r33, %r61;
	ld.shared.u32 	%r63, [%r62+-4];
	st.shared.u32 	[%r59+-4], %r63;
	add.s32 	%r64, %r63, %r60;
	st.shared.u32 	[%r62+-4], %r64;
$L__BB1_14:
	bar.sync 	0;
	add.s32 	%r127, %r127, 1;
	setp.ne.s32 	%p9, %r127, 0;
	add.s32 	%r131, %r131, -1;
	mov.u32 	%r128, %r126;
	@%p9 bra 	$L__BB1_12;
$L__BB1_15:
	setp.lt.u32 	%p10, %r125, 4;
	@%p10 bra 	$L__BB1_25;
$L__BB1_16:
	shr.u32 	%r65, %r3, %r131;
	setp.ge.u32 	%p11, %r1, %r65;
	@%p11 bra 	$L__BB1_18;
	shr.u32 	%r66, %r126, 1;
	mul.lo.s32 	%r67, %r66, %r1;
	add.s32 	%r68, %r66, %r67;
	shr.u32 	%r69, %r126, 2;
	add.s32 	%r70, %r69, %r67;
	shl.b32 	%r71, %r70, 2;
	add.s32 	%r73, %r33, %r71;
	ld.shared.u32 	%r74, [%r73+-4];
	shl.b32 	%r75, %r68, 2;
	add.s32 	%r76, %r33, %r75;
	ld.shared.u32 	%r77, [%r76+-4];
	st.shared.u32 	[%r73+-4], %r77;
	add.s32 	%r78, %r77, %r74;
	st.shared.u32 	[%r76+-4], %r78;
$L__BB1_18:
	bar.sync 	0;
	add.s32 	%r25, %r131, -1;
	shr.u32 	%r79, %r3, %r25;
	setp.ge.u32 	%p12, %r1, %r79;
	@%p12 bra 	$L__BB1_20;
	shr.u32 	%r80, %r126, 2;
	mul.lo.s32 	%r81, %r80, %r1;
	add.s32 	%r82, %r80, %r81;
	shr.u32 	%r83, %r126, 3;
	add.s32 	%r84, %r83, %r81;
	shl.b32 	%r85, %r84, 2;
	add.s32 	%r87, %r33, %r85;
	ld.shared.u32 	%r88, [%r87+-4];
	shl.b32 	%r89, %r82, 2;
	add.s32 	%r90, %r33, %r89;
	ld.shared.u32 	%r91, [%r90+-4];
	st.shared.u32 	[%r87+-4], %r91;
	add.s32 	%r92, %r91, %r88;
	st.shared.u32 	[%r90+-4], %r92;
$L__BB1_20:
	bar.sync 	0;
	add.s32 	%r26, %r25, -1;
	shr.u32 	%r93, %r3, %r26;
	setp.ge.u32 	%p13, %r1, %r93;
	@%p13 bra 	$L__BB1_22;
	shr.u32 	%r94, %r126, 3;
	mul.lo.s32 	%r95, %r94, %r1;
	add.s32 	%r96, %r94, %r95;
	shr.u32 	%r97, %r126, 4;
	add.s32 	%r98, %r97, %r95;
	shl.b32 	%r99, %r98, 2;
	add.s32 	%r101, %r33, %r99;
	ld.shared.u32 	%r102, [%r101+-4];
	shl.b32 	%r103, %r96, 2;
	add.s32 	%r104, %r33, %r103;
	ld.shared.u32 	%r105, [%r104+-4];
	st.shared.u32 	[%r101+-4], %r105;
	add.s32 	%r106, %r105, %r102;
	st.shared.u32 	[%r104+-4], %r106;
$L__BB1_22:
	bar.sync 	0;
	shr.u32 	%r27, %r126, 4;
	add.s32 	%r107, %r26, -1;
	shr.u32 	%r108, %r3, %r107;
	setp.ge.u32 	%p14, %r1, %r108;
	@%p14 bra 	$L__BB1_24;
	mul.lo.s32 	%r109, %r27, %r1;
	add.s32 	%r110, %r27, %r109;
	shr.u32 	%r111, %r126, 5;
	add.s32 	%r112, %r111, %r109;
	shl.b32 	%r113, %r112, 2;
	add.s32 	%r115, %r33, %r113;
	ld.shared.u32 	%r116, [%r115+-4];
	shl.b32 	%r117, %r110, 2;
	add.s32 	%r118, %r33, %r117;
	ld.shared.u32 	%r119, [%r118+-4];
	st.shared.u32 	[%r115+-4], %r119;
	add.s32 	%r120, %r119, %r116;
	st.shared.u32 	[%r118+-4], %r120;
$L__BB1_24:
	bar.sync 	0;
	setp.gt.s32 	%p15, %r131, 4;
	add.s32 	%r131, %r131, -4;
	mov.u32 	%r126, %r27;
	@%p15 bra 	$L__BB1_16;
$L__BB1_25:
	setp.ge.u64 	%p16, %rd1, %rd2;
	@%p16 bra 	$L__BB1_27;
	ld.shared.u32 	%r121, [%r6];
	cvta.to.global.u64 	%rd14, %rd4;
	shl.b64 	%rd15, %rd1, 2;
	add.s64 	%rd16, %rd14, %rd15;
	st.global.u32 	[%rd16], %r121;
$L__BB1_27:
	ret;

}
	// .globl	_Z12gpu_scan_addIiEvmPKT_PS0_
.visible .entry _Z12gpu_scan_addIiEvmPKT_PS0_(
	.param .u64 _Z12gpu_scan_addIiEvmPKT_PS0__param_0,
	.param .u64 .ptr .align 1 _Z12gpu_scan_addIiEvmPKT_PS0__param_1,
	.param .u64 .ptr .align 1 _Z12gpu_scan_addIiEvmPKT_PS0__param_2
)
{
	.reg .pred 	%p<2>;
	.reg .b32 	%r<7>;
	.reg .b64 	%rd<13>;

	ld.param.u64 	%rd4, [_Z12gpu_scan_addIiEvmPKT_PS0__param_0];
	ld.param.u64 	%rd2, [_Z12gpu_scan_addIiEvmPKT_PS0__param_1];
	ld.param.u64 	%rd3, [_Z12gpu_scan_addIiEvmPKT_PS0__param_2];
	mov.u32 	%r2, %tid.x;
	cvt.u64.u32 	%rd5, %r2;
	mov.u32 	%r1, %ctaid.x;
	mov.u32 	%r3, %ntid.x;
	mul.wide.u32 	%rd6, %r1, %r3;
	add.s64 	%rd1, %rd6, %rd5;
	setp.ge.u64 	%p1, %rd1, %rd4;
	@%p1 bra 	$L__BB2_2;
	cvta.to.global.u64 	%rd7, %rd2;
	cvta.to.global.u64 	%rd8, %rd3;
	mul.wide.u32 	%rd9, %r1, 4;
	add.s64 	%rd10, %rd7, %rd9;
	ld.global.u32 	%r4, [%rd10];
	shl.b64 	%rd11, %rd1, 2;
	add.s64 	%rd12, %rd8, %rd11;
	ld.global.u32 	%r5, [%rd12];
	add.s32 	%r6, %r5, %r4;
	st.global.u32 	[%rd12], %r6;
$L__BB2_2:
	ret;

}


// ===== COMPILED SASS (sm_100) =====

	.target	sm_100

	.elftype	@"ET_EXEC"


//--------------------- .note.nv.tkinfo           --------------------------
	.section	.note.nv.tkinfo,"",@"SHT_NOTE"
	.sectionflags	@"SHF_NOTE_NV_TKINFO"
	.tkinfo
        /*0018*/ 	.word	0x00000002
        /*0030*/ 	.string	""
        /*0030*/ 	.string	"ptxas"
        /*0030*/ 	.string	"Cuda compilation tools, release 13.0, V13.0.88"
        /*0030*/ 	.string	"Build cuda_13.0.r13.0/compiler.36424714_0"
        /*0030*/ 	.string	"-arch sm_100 -m 64 "



//--------------------- .note.nv.cuinfo           --------------------------
	.section	.note.nv.cuinfo,"",@"SHT_NOTE"
	.sectionflags	@"SHF_NOTE_NV_CUINFO"
        /*0018*/ 	.short	0x0002
        /*001a*/ 	.short	0x0064
        /*001c*/ 	.short	0x0082
	.zero		2


//--------------------- .nv.info                  --------------------------
	.section	.nv.info,"",@"SHT_CUDA_INFO"
	.align	4


	//----- nvinfo : EIATTR_REGCOUNT
	.align		4
        /*0000*/ 	.byte	0x04, 0x2f
        /*0002*/ 	.short	(.L_1 - .L_0)
	.align		4
.L_0:
        /*0004*/ 	.word	index@(_Z17gpu_reduce_blocksIiEvmPKT_PS0_)
        /*0008*/ 	.word	0x0000000f


	//----- nvinfo : EIATTR_FRAME_SIZE
	.align		4
.L_1:
        /*000c*/ 	.byte	0x04, 0x11
        /*000e*/ 	.short	(.L_3 - .L_2)
	.align		4
.L_2:
        /*0010*/ 	.word	index@(_Z17gpu_reduce_blocksIiEvmPKT_PS0_)
        /*0014*/ 	.word	0x00000000


	//----- nvinfo : EIATTR_REGCOUNT
	.align		4
.L_3:
        /*0018*/ 	.byte	0x04, 0x2f
        /*001a*/ 	.short	(.L_5 - .L_4)
	.align		4
.L_4:
        /*001c*/ 	.word	index@(_Z15gpu_scan_blocksIiEvmPKT_PS0_S3_)
        /*0020*/ 	.word	0x00000010


	//----- nvinfo : EIATTR_FRAME_SIZE
	.align		4
.L_5:
        /*0024*/ 	.byte	0x04, 0x11
        /*0026*/ 	.short	(.L_7 - .L_6)
	.align		4
.L_6:
        /*0028*/ 	.word	index@(_Z15gpu_scan_blocksIiEvmPKT_PS0_S3_)
        /*002c*/ 	.word	0x00000000


	//----- nvinfo : EIATTR_REGCOUNT
	.align		4
.L_7:
        /*0030*/ 	.byte	0x04, 0x2f
        /*0032*/ 	.short	(.L_9 - .L_8)
	.align		4
.L_8:
        /*0034*/ 	.word	index@(_Z12gpu_scan_addIiEvmPKT_PS0_)
        /*0038*/ 	.word	0x0000000a


	//----- nvinfo : EIATTR_FRAME_SIZE
	.align		4
.L_9:
        /*003c*/ 	.byte	0x04, 0x11
        /*003e*/ 	.short	(.L_11 - .L_10)
	.align		4
.L_10:
        /*0040*/ 	.word	index@(_Z12gpu_scan_addIiEvmPKT_PS0_)
        /*0044*/ 	.word	0x00000000


	//----- nvinfo : EIATTR_MIN_STACK_SIZE
	.align		4
.L_11:
        /*0048*/ 	.byte	0x04, 0x12
        /*004a*/ 	.short	(.L_13 - .L_12)
	.align		4
.L_12:
        /*004c*/ 	.word	index@(_Z12gpu_scan_addIiEvmPKT_PS0_)
        /*0050*/ 	.word	0x00000000


	//----- nvinfo : EIATTR_MIN_STACK_SIZE
	.align		4
.L_13:
        /*0054*/ 	.byte	0x04, 0x12
        /*0056*/ 	.short	(.L_15 - .L_14)
	.align		4
.L_14:
        /*0058*/ 	.word	index@(_Z15gpu_scan_blocksIiEvmPKT_PS0_S3_)
        /*005c*/ 	.word	0x00000000


	//----- nvinfo : EIATTR_MIN_STACK_SIZE
	.align		4
.L_15:
        /*0060*/ 	.byte	0x04, 0x12
        /*0062*/ 	.short	(.L_17 - .L_16)
	.align		4
.L_16:
        /*0064*/ 	.word	index@(_Z17gpu_reduce_blocksIiEvmPKT_PS0_)
        /*0068*/ 	.word	0x00000000
.L_17:


//--------------------- .nv.compat                --------------------------
	.section	.nv.compat,"",@"SHT_CUDA_COMPAT_INFO"
	.align	4
        /*0000*/ 	.byte	0x02, 0x09, 0x00, 0x00, 0x02, 0x02, 0x01, 0x00, 0x02, 0x05, 0x05, 0x00, 0x03, 0x07, 0x01, 0x01
        /*0010*/ 	.byte	0x02, 0x03, 0x00, 0x00, 0x02, 0x06, 0x01, 0x00, 0x04, 0x0b, 0x08, 0x00, 0x09, 0x00, 0x00, 0x00
        /*0020*/ 	.byte	0x00, 0x00, 0x00, 0x00


//--------------------- .nv.info._Z12gpu_scan_addIiEvmPKT_PS0_ --------------------------
	.section	.nv.info._Z12gpu_scan_addIiEvmPKT_PS0_,"",@"SHT_CUDA_INFO"
	.sectionflags	@""
	.align	4


	//----- nvinfo : EIATTR_CUDA_API_VERSION
	.align		4
        /*0000*/ 	.byte	0x04, 0x37
        /*0002*/ 	.short	(.L_19 - .L_18)
.L_18:
        /*0004*/ 	.word	0x00000082


	//----- nvinfo : EIATTR_KPARAM_INFO
	.align		4
.L_19:
        /*0008*/ 	.byte	0x04, 0x17
        /*000a*/ 	.short	(.L_21 - .L_20)
.L_20:
        /*000c*/ 	.word	0x00000000
        /*0010*/ 	.short	0x0002
        /*0012*/ 	.short	0x0010
        /*0014*/ 	.byte	0x00, 0xf5, 0x21, 0x00


	//----- nvinfo : EIATTR_KPARAM_INFO
	.align		4
.L_21:
        /*0018*/ 	.byte	0x04, 0x17
        /*001a*/ 	.short	(.L_23 - .L_22)
.L_22:
        /*001c*/ 	.word	0x00000000
        /*0020*/ 	.short	0x0001
        /*0022*/ 	.short	0x0008
        /*0024*/ 	.byte	0x00, 0xf5, 0x21, 0x00


	//----- nvinfo : EIATTR_KPARAM_INFO
	.align		4
.L_23:
        /*0028*/ 	.byte	0x04, 0x17
        /*002a*/ 	.short	(.L_25 - .L_24)
.L_24:
        /*002c*/ 	.word	0x00000000
        /*0030*/ 	.short	0x0000
        /*0032*/ 	.short	0x0000
        /*0034*/ 	.byte	0x00, 0xf0, 0x21, 0x00


	//----- nvinfo : EIATTR_SPARSE_MMA_MASK
	.align		4
.L_25:
        /*0038*/ 	.byte	0x03, 0x50
        /*003a*/ 	.short	0x0000


	//----- nvinfo : EIATTR_MAXREG_COUNT
	.align		4
        /*003c*/ 	.byte	0x03, 0x1b
        /*003e*/ 	.short	0x00ff


	//----- nvinfo : EIATTR_MERCURY_ISA_VERSION
	.align		4
        /*0040*/ 	.byte	0x03, 0x5f
        /*0042*/ 	.short	0x0101


	//----- nvinfo : EIATTR_VRC_CTA_INIT_COUNT
	.align		4
        /*0044*/ 	.byte	0x02, 0x4a
	.zero		1
	.zero		1


	//----- nvinfo : EIATTR_EXIT_INSTR_OFFSETS
	.align		4
        /*0048*/ 	.byte	0x04, 0x1c
        /*004a*/ 	.short	(.L_27 - .L_26)


	//   ....[0]....
.L_26:
        /*004c*/ 	.word	0x00000090


	//   ....[1]....
        /*0050*/ 	.word	0x00000140


	//----- nvinfo : EIATTR_CBANK_PARAM_SIZE
	.align		4
.L_27:
        /*0054*/ 	.byte	0x03, 0x19
        /*0056*/ 	.short	0x0018


	//----- nvinfo : EIATTR_PARAM_CBANK
	.align		4
        /*0058*/ 	.byte	0x04, 0x0a
        /*005a*/ 	.short	(.L_29 - .L_28)
	.align		4
.L_28:
        /*005c*/ 	.word	index@(.nv.constant0._Z12gpu_scan_addIiEvmPKT_PS0_)
        /*0060*/ 	.short	0x0380
        /*0062*/ 	.short	0x0018


	//----- nvinfo : EIATTR_SW_WAR
	.align		4
.L_29:
        /*0064*/ 	.byte	0x04, 0x36
        /*0066*/ 	.short	(.L_31 - .L_30)
.L_30:
        /*0068*/ 	.word	0x00000008
.L_31:


//--------------------- .nv.info._Z15gpu_scan_blocksIiEvmPKT_PS0_S3_ --------------------------
	.section	.nv.info._Z15gpu_scan_blocksIiEvmPKT_PS0_S3_,"",@"SHT_CUDA_INFO"
	.sectionflags	@""
	.align	4


	//----- nvinfo : EIATTR_CUDA_API_VERSION
	.align		4
        /*0000*/ 	.byte	0x04, 0x37
        /*0002*/ 	.short	(.L_33 - .L_32)
.L_32:
        /*0004*/ 	.word	0x00000082


	//----- nvinfo : EIATTR_KPARAM_INFO
	.align		4
.L_33:
        /*0008*/ 	.byte	0x04, 0x17
        /*000a*/ 	.short	(.L_35 - .L_34)
.L_34:
        /*000c*/ 	.word	0x00000000
        /*0010*/ 	.short	0x0003
        /*0012*/ 	.short	0x0018
        /*0014*/ 	.byte	0x00, 0xf5, 0x21, 0x00


	//----- nvinfo : EIATTR_KPARAM_INFO
	.align		4
.L_35:
        /*0018*/ 	.byte	0x04, 0x17
        /*001a*/ 	.short	(.L_37 - .L_36)
.L_36:
        /*001c*/ 	.word	0x00000000
        /*0020*/ 	.short	0x0002
        /*0022*/ 	.short	0x0010
        /*0024*/ 	.byte	0x00, 0xf5, 0x21, 0x00


	//----- nvinfo : EIATTR_KPARAM_INFO
	.align		4
.L_37:
        /*0028*/ 	.byte	0x04, 0x17
        /*002a*/ 	.short	(.L_39 - .L_38)
.L_38:
        /*002c*/ 	.word	0x00000000
        /*0030*/ 	.short	0x0001
        /*0032*/ 	.short	0x0008
        /*0034*/ 	.byte	0x00, 0xf5, 0x21, 0x00


	//----- nvinfo : EIATTR_KPARAM_INFO
	.align		4
.L_39:
        /*0038*/ 	.byte	0x04, 0x17
        /*003a*/ 	.short	(.L_41 - .L_40)
.L_40:
        /*003c*/ 	.word	0x00000000
        /*0040*/ 	.short	0x0000
        /*0042*/ 	.short	0x0000
        /*0044*/ 	.byte	0x00, 0xf0, 0x21, 0x00


	//----- nvinfo : EIATTR_SPARSE_MMA_MASK
	.align		4
.L_41:
        /*0048*/ 	.byte	0x03, 0x50
        /*004a*/ 	.short	0x0000


	//----- nvinfo : EIATTR_MAXREG_COUNT
	.align		4
        /*004c*/ 	.byte	0x03, 0x1b
        /*004e*/ 	.short	0x00ff


	//----- nvinfo : EIATTR_NUM_BARRIERS
	.align		4
        /*0050*/ 	.byte	0x02, 0x4c
        /*0052*/ 	.byte	0x01
	.zero		1


	//----- nvinfo : EIATTR_MERCURY_ISA_VERSION
	.align		4
        /*0054*/ 	.byte	0x03, 0x5f
        /*0056*/ 	.short	0x0101


	//----- nvinfo : EIATTR_VRC_CTA_INIT_COUNT
	.align		4
        /*0058*/ 	.byte	0x02, 0x4a
	.zero		1
	.zero		1


	//----- nvinfo : EIATTR_EXIT_INSTR_OFFSETS
	.align		4
        /*005c*/ 	.byte	0x04, 0x1c
        /*005e*/ 	.short	(.L_43 - .L_42)


	//   ....[0]....
.L_42:
        /*0060*/ 	.word	0x00000a30


	//   ....[1]....
        /*0064*/ 	.word	0x00000a90


	//----- nvinfo : EIATTR_CRS_STACK_SIZE
	.align		4
.L_43:
        /*0068*/ 	.byte	0x04, 0x1e
        /*006a*/ 	.short	(.L_45 - .L_44)
.L_44:
        /*006c*/ 	.word	0x00000000


	//----- nvinfo : EIATTR_CBANK_PARAM_SIZE
	.align		4
.L_45:
        /*0070*/ 	.byte	0x03, 0x19
        /*0072*/ 	.short	0x0020


	//----- nvinfo : EIATTR_PARAM_CBANK
	.align		4
        /*0074*/ 	.byte	0x04, 0x0a
        /*0076*/ 	.short	(.L_47 - .L_46)
	.align		4
.L_46:
        /*0078*/ 	.word	index@(.nv.constant0._Z15gpu_scan_blocksIiEvmPKT_PS0_S3_)
        /*007c*/ 	.short	0x0380
        /*007e*/ 	.short	0x0020


	//----- nvinfo : EIATTR_SW_WAR
	.align		4
.L_47:
        /*0080*/ 	.byte	0x04, 0x36
        /*0082*/ 	.short	(.L_49 - .L_48)
.L_48:
        /*0084*/ 	.word	0x00000008
.L_49:


//--------------------- .nv.info._Z17gpu_reduce_blocksIiEvmPKT_PS0_ --------------------------
	.section	.nv.info._Z17gpu_reduce_blocksIiEvmPKT_PS0_,"",@"SHT_CUDA_INFO"
	.sectionflags	@""
	.align	4


	//----- nvinfo : EIATTR_CUDA_API_VERSION
	.align		4
        /*0000*/ 	.byte	0x04, 0x37
        /*0002*/ 	.short	(.L_51 - .L_50)
.L_50:
        /*0004*/ 	.word	0x00000082


	//----- nvinfo : EIATTR_KPARAM_INFO
	.align		4
.L_51:
        /*0008*/ 	.byte	0x04, 0x17
        /*000a*/ 	.short	(.L_53 - .L_52)
.L_52:
        /*000c*/ 	.word	0x00000000
        /*0010*/ 	.short	0x0002
        /*0012*/ 	.short	0x0010
        /*0014*/ 	.byte	0x00, 0xf5, 0x21, 0x00


	//----- nvinfo : EIATTR_KPARAM_INFO
	.align		4
.L_53:
        /*0018*/ 	.byte	0x04, 0x17
        /*001a*/ 	.short	(.L_55 - .L_54)
.L_54:
        /*001c*/ 	.word	0x00000000
        /*0020*/ 	.short	0x0001
        /*0022*/ 	.short	0x0008
        /*0024*/ 	.byte	0x00, 0xf5, 0x21, 0x00


	//----- nvinfo : EIATTR_KPARAM_INFO
	.align		4
.L_55:
        /*0028*/ 	.byte	0x04, 0x17
        /*002a*/ 	.short	(.L_57 - .L_56)
.L_56:
        /*002c*/ 	.word	0x00000000
        /*0030*/ 	.short	0x0000
        /*0032*/ 	.short	0x0000
        /*0034*/ 	.byte	0x00, 0xf0, 0x21, 0x00


	//----- nvinfo : EIATTR_SPARSE_MMA_MASK
	.align		4
.L_57:
        /*0038*/ 	.byte	0x03, 0x50
        /*003a*/ 	.short	0x0000


	//----- nvinfo : EIATTR_MAXREG_COUNT
	.align		4
        /*003c*/ 	.byte	0x03, 0x1b
        /*003e*/ 	.short	0x00ff


	//----- nvinfo : EIATTR_NUM_BARRIERS
	.align		4
        /*0040*/ 	.byte	0x02, 0x4c
        /*0042*/ 	.byte	0x01
	.zero		1


	//----- nvinfo : EIATTR_MERCURY_ISA_VERSION
	.align		4
        /*0044*/ 	.byte	0x03, 0x5f
        /*0046*/ 	.short	0x0101


	//----- nvinfo : EIATTR_VRC_CTA_INIT_COUNT
	.align		4
        /*0048*/ 	.byte	0x02, 0x4a
	.zero		1
	.zero		1


	//----- nvinfo : EIATTR_EXIT_INSTR_OFFSETS
	.align		4
        /*004c*/ 	.byte	0x04, 0x1c
        /*004e*/ 	.short	(.L_59 - .L_58)


	//   ....[0]....
.L_58:
        /*0050*/ 	.word	0x000002f0


	//   ....[1]....
        /*0054*/ 	.word	0x00000490


	//   ....[2]....
        /*0058*/ 	.word	0x00000510


	//----- nvinfo : EIATTR_CBANK_PARAM_SIZE
	.align		4
.L_59:
        /*005c*/ 	.byte	0x03, 0x19
        /*005e*/ 	.short	0x0018


	//----- nvinfo : EIATTR_PARAM_CBANK
	.align		4
        /*0060*/ 	.byte	0x04, 0x0a
        /*0062*/ 	.short	(.L_61 - .L_60)
	.align		4
.L_60:
        /*0064*/ 	.word	index@(.nv.constant0._Z17gpu_reduce_blocksIiEvmPKT_PS0_)
        /*0068*/ 	.short	0x0380
        /*006a*/ 	.short	0x0018


	//----- nvinfo : EIATTR_SW_WAR
	.align		4
.L_61:
        /*006c*/ 	.byte	0x04, 0x36
        /*006e*/ 	.short	(.L_63 - .L_62)
.L_62:
        /*0070*/ 	.word	0x00000008
.L_63:


//--------------------- .nv.callgraph             --------------------------
	.section	.nv.callgraph,"",@"SHT_CUDA_CALLGRAPH"
	.align	4
	.sectionentsize	8
	.align		4
        /*0000*/ 	.word	0x00000000
	.align		4
        /*0004*/ 	.word	0xffffffff
	.align		4
        /*0008*/ 	.word	0x00000000
	.align		4
        /*000c*/ 	.word	0xfffffffe
	.align		4
        /*0010*/ 	.word	0x00000000
	.align		4
        /*0014*/ 	.word	0xfffffffd
	.align		4
        /*0018*/ 	.word	0x00000000
	.align		4
        /*001c*/ 	.word	0xfffffffc


//--------------------- .text._Z12gpu_scan_addIiEvmPKT_PS0_ --------------------------
	.section	.text._Z12gpu_scan_addIiEvmPKT_PS0_,"ax",@progbits
	.align	128
        .global         _Z12gpu_scan_addIiEvmPKT_PS0_
        .type           _Z12gpu_scan_addIiEvmPKT_PS0_,@function
        .size           _Z12gpu_scan_addIiEvmPKT_PS0_,(.L_x_23 - _Z12gpu_scan_addIiEvmPKT_PS0_)
        .other          _Z12gpu_scan_addIiEvmPKT_PS0_,@"STO_CUDA_ENTRY STV_DEFAULT"
_Z12gpu_scan_addIiEvmPKT_PS0_:
.text._Z12gpu_scan_addIiEvmPKT_PS0_:
[----:B------:R-:W-:Y:S01]  /*0000*/  LDC R1, c[0x0][0x37c] ;  /* 0x0000df00ff017b82 */ /* 0x000fe20000000800 */
[----:B------:R-:W0:Y:S01]  /*0010*/  S2R R7, SR_CTAID.X ;  /* 0x0000000000077919 */ /* 0x000e220000002500 */
[----:B------:R-:W0:Y:S01]  /*0020*/  LDCU UR4, c[0x0][0x360] ;  /* 0x00006c00ff0477ac */ /* 0x000e220008000800 */
[----:B------:R-:W-:Y:S01]  /*0030*/  IMAD.MOV.U32 R3, RZ, RZ, RZ ;  /* 0x000000ffff037224 */ /* 0x000fe200078e00ff */
[----:B------:R-:W0:Y:S01]  /*0040*/  S2R R2, SR_TID.X ;  /* 0x0000000000027919 */ /* 0x000e220000002100 */
[----:B------:R-:W1:Y:S01]  /*0050*/  LDCU.64 UR6, c[0x0][0x380] ;  /* 0x00007000ff0677ac */ /* 0x000e620008000a00 */
[----:B0-----:R-:W-:-:S03]  /*0060*/  IMAD.WIDE.U32 R2, R7, UR4, R2 ;  /* 0x0000000407027c25 */ /* 0x001fc6000f8e0002 */
[----:B-1----:R-:W-:-:S04]  /*0070*/  ISETP.GE.U32.AND P0, PT, R2, UR6, PT ;  /* 0x0000000602007c0c */ /* 0x002fc8000bf06070 */
[----:B------:R-:W-:-:S13]  /*0080*/  ISETP.GE.U32.AND.EX P0, PT, R3, UR7, PT, P0 ;  /* 0x0000000703007c0c */ /* 0x000fda000bf06100 */
[----:B------:R-:W-:Y:S05]  /*0090*/  @P0 EXIT ;  /* 0x000000000000094d */ /* 0x000fea0003800000 */
[----:B------:R-:W0:Y:S01]  /*00a0*/  LDC.64 R4, c[0x0][0x388] ;  /* 0x0000e200ff047b82 */ /* 0x000e220000000a00 */
[----:B------:R-:W1:Y:S01]  /*00b0*/  LDCU.64 UR6, c[0x0][0x390] ;  /* 0x00007200ff0677ac */ /* 0x000e620008000a00 */
[----:B------:R-:W2:Y:S01]  /*00c0*/  LDCU.64 UR4, c[0x0][0x358] ;  /* 0x00006b00ff0477ac */ /* 0x000ea20008000a00 */
[----:B-1----:R-:W-:Y:S01]  /*00d0*/  LEA R6, P0, R2, UR6, 0x2 ;  /* 0x0000000602067c11 */ /* 0x002fe2000f8010ff */
[----:B0-----:R-:W-:-:S03]  /*00e0*/  IMAD.WIDE.U32 R4, R7, 0x4, R4 ;  /* 0x0000000407047825 */ /* 0x001fc600078e0004 */
[----:B------:R-:W-:-:S03]  /*00f0*/  LEA.HI.X R7, R2, UR7, R3, 0x2, P0 ;  /* 0x0000000702077c11 */ /* 0x000fc600080f1403 */
[----:B--2---:R-:W2:Y:S04]  /*0100*/  LDG.E R4, desc[UR4][R4.64] ;  /* 0x0000000404047981 */ /* 0x004ea8000c1e1900 */
[----:B------:R-:W2:Y:S02]  /*0110*/  LDG.E R3, desc[UR4][R6.64] ;  /* 0x0000000406037981 */ /* 0x000ea4000c1e1900 */
[----:B--2---:R-:W-:-:S05]  /*0120*/  IMAD.IADD R3, R4, 0x1, R3 ;  /* 0x0000000104037824 */ /* 0x004fca00078e0203 */
[----:B------:R-:W-:Y:S01]  /*0130*/  STG.E desc[UR4][R6.64], R3 ;  /* 0x0000000306007986 */ /* 0x000fe2000c101904 */
[----:B------:R-:W-:Y:S05]  /*0140*/  EXIT ;  /* 0x000000000000794d */ /* 0x000fea0003800000 */
.L_x_0:
[----:B------:R-:W-:-:S00]  /*0150*/  BRA `(.L_x_0) ;  /* 0xfffffffc00fc7947 */ /* 0x000fc0000383ffff */
[----:B------:R-:W-:-:S00]  /*0160*/  NOP ;  /* 0x0000000000007918 */ /* 0x000fc00000000000 */
        /* <DEDUP_REMOVED lines=9> */
.L_x_23:


//--------------------- .text._Z15gpu_scan_blocksIiEvmPKT_PS0_S3_ --------------------------
	.section	.text._Z15gpu_scan_blocksIiEvmPKT_PS0_S3_,"ax",@progbits
	.align	128
        .global         _Z15gpu_scan_blocksIiEvmPKT_PS0_S3_
        .type           _Z15gpu_scan_blocksIiEvmPKT_PS0_S3_,@function
        .size           _Z15gpu_scan_blocksIiEvmPKT_PS0_S3_,(.L_x_24 - _Z15gpu_scan_blocksIiEvmPKT_PS0_S3_)
        .other          _Z15gpu_scan_blocksIiEvmPKT_PS0_S3_,@"STO_CUDA_ENTRY STV_DEFAULT"
_Z15gpu_scan_blocksIiEvmPKT_PS0_S3_:
.text._Z15gpu_scan_blocksIiEvmPKT_PS0_S3_:
[----:B------:R-:W-:Y:S01]  /*0000*/  LDC R1, c[0x0][0x37c] ;  /* 0x0000df00ff017b82 */ /* 0x000fe20000000800 */
[----:B------:R-:W0:Y:S01]  /*0010*/  S2R R13, SR_CTAID.X ;  /* 0x00000000000d7919 */ /* 0x000e220000002500 */
[----:B------:R-:W0:Y:S01]  /*0020*/  LDCU UR9, c[0x0][0x360] ;  /* 0x00006c00ff0977ac */ /* 0x000e220008000800 */
[----:B------:R-:W-:Y:S01]  /*0030*/  IMAD.MOV.U32 R5, RZ, RZ, RZ ;  /* 0x000000ffff057224 */ /* 0x000fe200078e00ff */
[----:B------:R-:W0:Y:S01]  /*0040*/  S2R R4, SR_TID.X ;  /* 0x0000000000047919 */ /* 0x000e220000002100 */
[----:B------:R-:W1:Y:S01]  /*0050*/  LDCU.64 UR4, c[0x0][0x380] ;  /* 0x00007000ff0477ac */ /* 0x000e620008000a00 */
[----:B------:R-:W-:Y:S01]  /*0060*/  IMAD.MOV.U32 R11, RZ, RZ, RZ ;  /* 0x000000ffff0b7224 */ /* 0x000fe200078e00ff */
[----:B------:R-:W2:Y:S01]  /*0070*/  LDCU.64 UR10, c[0x0][0x358] ;  /* 0x00006b00ff0a77ac */ /* 0x000ea20008000a00 */
[----:B0-----:R-:W-:-:S03]  /*0080*/  IMAD.WIDE.U32 R2, R13, UR9, R4 ;  /* 0x000000090d027c25 */ /* 0x001fc6000f8e0004 */
[----:B-1----:R-:W-:-:S04]  /*0090*/  ISETP.GE.U32.AND P0, PT, R2, UR4, PT ;  /* 0x0000000402007c0c */ /* 0x002fc8000bf06070 */
[----:B------:R-:W-:-:S13]  /*00a0*/  ISETP.GE.U32.AND.EX P0, PT, R3, UR5, PT, P0 ;  /* 0x0000000503007c0c */ /* 0x000fda000bf06100 */
[----:B------:R-:W0:Y:S02]  /*00b0*/  @!P0 LDC.64 R8, c[0x0][0x388] ;  /* 0x0000e200ff088b82 */ /* 0x000e240000000a00 */
[----:B0-----:R-:W-:-:S04]  /*00c0*/  @!P0 LEA R8, P1, R2, R8, 0x2 ;  /* 0x0000000802088211 */ /* 0x001fc800078210ff */
[----:B------:R-:W-:-:S05]  /*00d0*/  @!P0 LEA.HI.X R9, R2, R9, R3, 0x2, P1 ;  /* 0x0000000902098211 */ /* 0x000fca00008f1403 */
[----:B--2---:R-:W2:Y:S01]  /*00e0*/  @!P0 LDG.E R11, desc[UR10][R8.64] ;  /* 0x0000000a080b8981 */ /* 0x004ea2000c1e1900 */
[----:B------:R-:W0:Y:S01]  /*00f0*/  S2UR UR5, SR_CgaCtaId ;  /* 0x00000000000579c3 */ /* 0x000e220000008800 */
[----:B------:R-:W-:Y:S01]  /*0100*/  UMOV UR4, 0x400 ;  /* 0x0000040000047882 */ /* 0x000fe20000000000 */
[----:B------:R-:W-:Y:S01]  /*0110*/  UISETP.GE.U32.AND UP0, UPT, UR9, 0x2, UPT ;  /* 0x000000020900788c */ /* 0x000fe2000bf06070 */
[----:B------:R-:W-:Y:S01]  /*0120*/  IMAD.MOV.U32 R7, RZ, RZ, 0x2 ;  /* 0x00000002ff077424 */ /* 0x000fe200078e00ff */
[----:B0-----:R-:W-:-:S03]  /*0130*/  ULEA UR5, UR5, UR4, 0x18 ;  /* 0x0000000405057291 */ /* 0x001fc6000f8ec0ff */
[----:B------:R-:W-:-:S03]  /*0140*/  UMOV UR4, URZ ;  /* 0x000000ff00047c82 */ /* 0x000fc60008000000 */
[----:B------:R-:W-:-:S05]  /*0150*/  LEA R0, R4, UR5, 0x2 ;  /* 0x0000000504007c11 */ /* 0x000fca000f8e10ff */
[----:B--2---:R0:W-:Y:S01]  /*0160*/  STS [R0], R11 ;  /* 0x0000000b00007388 */ /* 0x0041e20000000800 */
[----:B------:R-:W-:Y:S06]  /*0170*/  BAR.SYNC.DEFER_BLOCKING 0x0 ;  /* 0x0000000000007b1d */ /* 0x000fec0000010000 */
[----:B------:R-:W-:Y:S05]  /*0180*/  BRA.U !UP0, `(.L_x_1) ;  /* 0x0000000108547547 */ /* 0x000fea000b800000 */
[----:B------:R-:W-:Y:S01]  /*0190*/  IMAD.MOV.U32 R7, RZ, RZ, 0x2 ;  /* 0x00000002ff077424 */ /* 0x000fe200078e00ff */
[----:B------:R-:W-:-:S06]  /*01a0*/  UMOV UR4, URZ ;  /* 0x000000ff00047c82 */ /* 0x000fcc0008000000 */
.L_x_4:
[----:B------:R-:W-:Y:S01]  /*01b0*/  UIADD3 UR4, UPT, UPT, UR4, 0x1, URZ ;  /* 0x0000000104047890 */ /* 0x000fe2000fffe0ff */
[----:B------:R-:W-:Y:S03]  /*01c0*/  BSSY.RECONVERGENT B0, `(.L_x_2) ;  /* 0x000000d000007945 */ /* 0x000fe60003800200 */
[----:B------:R-:W-:-:S06]  /*01d0*/  USHF.R.U32.HI UR6, URZ, UR4, UR9 ;  /* 0x00000004ff067299 */ /* 0x000fcc0008011609 */
[----:B------:R-:W-:-:S13]  /*01e0*/  ISETP.GE.U32.AND P0, PT, R4, UR6, PT ;  /* 0x0000000604007c0c */ /* 0x000fda000bf06070 */
[----:B-1----:R-:W-:Y:S05]  /*01f0*/  @P0 BRA `(.L_x_3) ;  /* 0x0000000000240947 */ /* 0x002fea0003800000 */
[--C-:B------:R-:W-:Y:S01]  /*0200*/  SHF.R.U32.HI R8, RZ, 0x1, R7.reuse ;  /* 0x00000001ff087819 */ /* 0x100fe20000011607 */
[----:B------:R-:W-:-:S04]  /*0210*/  IMAD R6, R4, R7, R7 ;  /* 0x0000000704067224 */ /* 0x000fc800078e0207 */
[----:B------:R-:W-:Y:S01]  /*0220*/  IMAD R8, R4, R7, R8 ;  /* 0x0000000704087224 */ /* 0x000fe200078e0208 */
[----:B------:R-:W-:-:S04]  /*0230*/  LEA R6, R6, UR5, 0x2 ;  /* 0x0000000506067c11 */ /* 0x000fc8000f8e10ff */
[----:B------:R-:W-:Y:S01]  /*0240*/  LEA R8, R8, UR5, 0x2 ;  /* 0x0000000508087c11 */ /* 0x000fe2000f8e10ff */
[----:B------:R-:W-:Y:S05]  /*0250*/  LDS R9, [R6+-0x4] ;  /* 0xfffffc0006097984 */ /* 0x000fea0000000800 */
[----:B------:R-:W1:Y:S02]  /*0260*/  LDS R8, [R8+-0x4] ;  /* 0xfffffc0008087984 */ /* 0x000e640000000800 */
[----:B-1----:R-:W-:-:S05]  /*0270*/  IMAD.IADD R9, R8, 0x1, R9 ;  /* 0x0000000108097824 */ /* 0x002fca00078e0209 */
[----:B------:R1:W-:Y:S02]  /*0280*/  STS [R6+-0x4], R9 ;  /* 0xfffffc0906007388 */ /* 0x0003e40000000800 */
.L_x_3:
[----:B------:R-:W-:Y:S05]  /*0290*/  BSYNC.RECONVERGENT B0 ;  /* 0x0000000000007941 */ /* 0x000fea0003800200 */
.L_x_2:
[----:B------:R-:W-:Y:S01]  /*02a0*/  IMAD.SHL.U32 R7, R7, 0x2, RZ ;  /* 0x0000000207077824 */ /* 0x000fe200078e00ff */
[----:B------:R-:W-:Y:S04]  /*02b0*/  BAR.SYNC.DEFER_BLOCKING 0x0 ;  /* 0x0000000000007b1d */ /* 0x000fe80000010000 */
[----:B------:R-:W-:-:S13]  /*02c0*/  ISETP.GT.U32.AND P0, PT, R7, UR9, PT ;  /* 0x0000000907007c0c */ /* 0x000fda000bf04070 */
[----:B------:R-:W-:Y:S05]  /*02d0*/  @!P0 BRA `(.L_x_4) ;  /* 0xfffffffc00b48947 */ /* 0x000fea000383ffff */
.L_x_1:
[----:B------:R-:W-:Y:S02]  /*02e0*/  UIADD3 UR6, UPT, UPT, UR9, -0x1, URZ ;  /* 0xffffffff09067890 */ /* 0x000fe4000fffe0ff */
[----:B------:R-:W-:-:S04]  /*02f0*/  UISETP.GE.AND UP0, UPT, UR4, 0x1, UPT ;  /* 0x000000010400788c */ /* 0x000fc8000bf06270 */
[----:B------:R-:W-:-:S13]  /*0300*/  ISETP.NE.AND P0, PT, R4, UR6, PT ;  /* 0x0000000604007c0c */ /* 0x000fda000bf05270 */
[----:B0-----:R-:W0:Y:S01]  /*0310*/  @!P0 LDS R11, [R0] ;  /* 0x00000000000b8984 */ /* 0x001e220000000800 */
[----:B-1----:R-:W1:Y:S03]  /*0320*/  @!P0 LDC.64 R8, c[0x0][0x398] ;  /* 0x0000e600ff088b82 */ /* 0x002e660000000a00 */
[----:B------:R2:W-:Y:S01]  /*0330*/  @!P0 STS [R0], RZ ;  /* 0x000000ff00008388 */ /* 0x0005e20000000800 */
[----:B-1----:R-:W-:-:S05]  /*0340*/  @!P0 IMAD.WIDE.U32 R8, R13, 0x4, R8 ;  /* 0x000000040d088825 */ /* 0x002fca00078e0008 */
[----:B0-----:R2:W-:Y:S01]  /*0350*/  @!P0 STG.E desc[UR10][R8.64], R11 ;  /* 0x0000000b08008986 */ /* 0x0015e2000c10190a */
[----:B------:R-:W-:Y:S05]  /*0360*/  BRA.U !UP0, `(.L_x_5) ;  /* 0x0000000508a47547 */ /* 0x000fea000b800000 */
[----:B------:R-:W-:Y:S02]  /*0370*/  ULOP3.LUT UP0, UR7, UR4, 0x3, URZ, 0xc0, !UPT ;  /* 0x0000000304077892 */ /* 0x000fe4000f80c0ff */
[----:B------:R-:W-:-:S07]  /*0380*/  UMOV UR6, UR4 ;  /* 0x0000000400067c82 */ /* 0x000fce0008000000 */
[----:B------:R-:W-:Y:S05]  /*0390*/  BRA.U !UP0, `(.L_x_6) ;  /* 0x0000000108647547 */ /* 0x000fea000b800000 */
[----:B------:R-:W-:Y:S01]  /*03a0*/  IMAD.MOV.U32 R6, RZ, RZ, R7 ;  /* 0x000000ffff067224 */ /* 0x000fe200078e0007 */
[----:B------:R-:W-:Y:S01]  /*03b0*/  UIADD3 UR7, UPT, UPT, -UR7, URZ, URZ ;  /* 0x000000ff07077290 */ /* 0x000fe2000fffe1ff */
[----:B------:R-:W-:-:S11]  /*03c0*/  UMOV UR6, UR4 ;  /* 0x0000000400067c82 */ /* 0x000fd60008000000 */
.L_x_9:
[----:B------:R-:W-:Y:S01]  /*03d0*/  USHF.R.U32.HI UR8, URZ, UR6, UR9 ;  /* 0x00000006ff087299 */ /* 0x000fe20008011609 */
[----:B------:R-:W-:Y:S01]  /*03e0*/  BSSY.RECONVERGENT B0, `(.L_x_7) ;  /* 0x0000010000007945 */ /* 0x000fe20003800200 */
[----:B------:R-:W-:Y:S01]  /*03f0*/  UIADD3 UR7, UPT, UPT, UR7, 0x1, URZ ;  /* 0x0000000107077890 */ /* 0x000fe2000fffe0ff */
[----:B------:R-:W-:-:S03]  /*0400*/  SHF.R.U32.HI R7, RZ, 0x1, R6 ;  /* 0x00000001ff077819 */ /* 0x000fc60000011606 */
[----:B------:R-:W-:Y:S01]  /*0410*/  ISETP.GE.U32.AND P0, PT, R4, UR8, PT ;  /* 0x0000000804007c0c */ /* 0x000fe2000bf06070 */
[----:B------:R-:W-:-:S12]  /*0420*/  UISETP.NE.AND UP0, UPT, UR7, URZ, UPT ;  /* 0x000000ff0700728c */ /* 0x000fd8000bf05270 */
[----:B------:R-:W-:Y:S05]  /*0430*/  @P0 BRA `(.L_x_8) ;  /* 0x0000000000280947 */ /* 0x000fea0003800000 */
[----:B--2---:R-:W-:-:S05]  /*0440*/  IMAD R8, R7, R4, RZ ;  /* 0x0000000407087224 */ /* 0x004fca00078e02ff */
[----:B------:R-:W-:Y:S01]  /*0450*/  LEA.HI R6, R6, R8, RZ, 0x1e ;  /* 0x0000000806067211 */ /* 0x000fe200078ff0ff */
[----:B------:R-:W-:-:S03]  /*0460*/  IMAD.IADD R8, R7, 0x1, R8 ;  /* 0x0000000107087824 */ /* 0x000fc600078e0208 */
[----:B------:R-:W-:Y:S02]  /*0470*/  LEA R6, R6, UR5, 0x2 ;  /* 0x0000000506067c11 */ /* 0x000fe4000f8e10ff */
[----:B------:R-:W-:-:S03]  /*0480*/  LEA R9, R8, UR5, 0x2 ;  /* 0x0000000508097c11 */ /* 0x000fc6000f8e10ff */
[----:B------:R-:W-:Y:S04]  /*0490*/  LDS R8, [R6+-0x4] ;  /* 0xfffffc0006087984 */ /* 0x000fe80000000800 */
[----:B------:R-:W0:Y:S02]  /*04a0*/  LDS R11, [R9+-0x4] ;  /* 0xfffffc00090b7984 */ /* 0x000e240000000800 */
[----:B0-----:R-:W-:Y:S02]  /*04b0*/  IMAD.IADD R8, R8, 0x1, R11 ;  /* 0x0000000108087824 */ /* 0x001fe400078e020b */
[----:B------:R0:W-:Y:S04]  /*04c0*/  STS [R6+-0x4], R11 ;  /* 0xfffffc0b06007388 */ /* 0x0001e80000000800 */
[----:B------:R0:W-:Y:S02]  /*04d0*/  STS [R9+-0x4], R8 ;  /* 0xfffffc0809007388 */ /* 0x0001e40000000800 */
.L_x_8:
[----:B------:R-:W-:Y:S05]  /*04e0*/  BSYNC.RECONVERGENT B0 ;  /* 0x0000000000007941 */ /* 0x000fea0003800200 */
.L_x_7:
[----:B------:R-:W-:Y:S01]  /*04f0*/  BAR.SYNC.DEFER_BLOCKING 0x0 ;  /* 0x0000000000007b1d */ /* 0x000fe20000010000 */
[----:B0-----:R-:W-:Y:S01]  /*0500*/  IMAD.MOV.U32 R6, RZ, RZ, R7 ;  /* 0x000000ffff067224 */ /* 0x001fe200078e0007 */
[----:B------:R-:W-:-:S04]  /*0510*/  UIADD3 UR6, UPT, UPT, UR6, -0x1, URZ ;  /* 0xffffffff06067890 */ /* 0x000fc8000fffe0ff */
[----:B------:R-:W-:Y:S08]  /*0520*/  BRA.U UP0, `(.L_x_9) ;  /* 0xfffffffd00a87547 */ /* 0x000ff0000b83ffff */
.L_x_6:
[----:B------:R-:W-:-:S09]  /*0530*/  UISETP.GE.U32.AND UP0, UPT, UR4, 0x4, UPT ;  /* 0x000000040400788c */ /* 0x000fd2000bf06070 */
[----:B------:R-:W-:Y:S05]  /*0540*/  BRA.U !UP0, `(.L_x_5) ;  /* 0x00000005082c7547 */ /* 0x000fea000b800000 */
.L_x_18:
[----:B------:R-:W-:Y:S01]  /*0550*/  USHF.R.U32.HI UR7, URZ, UR6, UR9 ;  /* 0x00000006ff077299 */ /* 0x000fe20008011609 */
[----:B------:R-:W-:Y:S05]  /*0560*/  BSSY.RECONVERGENT B0, `(.L_x_10) ;  /* 0x000000e000007945 */ /* 0x000fea0003800200 */
[----:B------:R-:W-:-:S13]  /*0570*/  ISETP.GE.U32.AND P0, PT, R4, UR7, PT ;  /* 0x0000000704007c0c */ /* 0x000fda000bf06070 */
[----:B01-3--:R-:W-:Y:S05]  /*0580*/  @P0 BRA `(.L_x_11) ;  /* 0x00000000002c0947 */ /* 0x00bfea0003800000 */
[----:B--2---:R-:W-:-:S05]  /*0590*/  SHF.R.U32.HI R9, RZ, 0x1, R7 ;  /* 0x00000001ff097819 */ /* 0x004fca0000011607 */
[----:B------:R-:W-:-:S05]  /*05a0*/  IMAD R6, R9, R4, RZ ;  /* 0x0000000409067224 */ /* 0x000fca00078e02ff */
        /* <DEDUP_REMOVED lines=9> */
.L_x_11:
[----:B------:R-:W-:Y:S05]  /*0640*/  BSYNC.RECONVERGENT B0 ;  /* 0x0000000000007941 */ /* 0x000fea0003800200 */
.L_x_10:
[----:B------:R-:W-:Y:S01]  /*0650*/  UIADD3 UR7, UPT, UPT, UR6, -0x1, URZ ;  /* 0xffffffff06077890 */ /* 0x000fe2000fffe0ff */
[----:B------:R-:W-:Y:S03]  /*0660*/  BAR.SYNC.DEFER_BLOCKING 0x0 ;  /* 0x0000000000007b1d */ /* 0x000fe60000010000 */
[----:B------:R-:W-:-:S03]  /*0670*/  USHF.R.U32.HI UR7, URZ, UR7, UR9 ;  /* 0x00000007ff077299 */ /* 0x000fc60008011609 */
[----:B------:R-:W-:Y:S03]  /*0680*/  BSSY.RECONVERGENT B0, `(.L_x_12) ;  /* 0x000000e000007945 */ /* 0x000fe60003800200 */
[----:B------:R-:W-:-:S13]  /*0690*/  ISETP.GE.U32.AND P0, PT, R4, UR7, PT ;  /* 0x0000000704007c0c */ /* 0x000fda000bf06070 */
[----:B------:R-:W-:Y:S05]  /*06a0*/  @P0 BRA `(.L_x_13) ;  /* 0x00000000002c0947 */ /* 0x000fea0003800000 */
[----:B0-2---:R-:W-:-:S05]  /*06b0*/  SHF.R.U32.HI R9, RZ, 0x2, R7 ;  /* 0x00000002ff097819 */ /* 0x005fca0000011607 */
        /* <DEDUP_REMOVED lines=10> */
.L_x_13:
[----:B------:R-:W-:Y:S05]  /*0760*/  BSYNC.RECONVERGENT B0 ;  /* 0x0000000000007941 */ /* 0x000fea0003800200 */
.L_x_12:
[----:B------:R-:W-:Y:S01]  /*0770*/  UIADD3 UR7, UPT, UPT, UR6, -0x2, URZ ;  /* 0xfffffffe06077890 */ /* 0x000fe2000fffe0ff */
[----:B------:R-:W-:Y:S03]  /*0780*/  BAR.SYNC.DEFER_BLOCKING 0x0 ;  /* 0x0000000000007b1d */ /* 0x000fe60000010000 */
[----:B------:R-:W-:-:S03]  /*0790*/  USHF.R.U32.HI UR7, URZ, UR7, UR9 ;  /* 0x00000007ff077299 */ /* 0x000fc60008011609 */
[----:B------:R-:W-:Y:S03]  /*07a0*/  BSSY.RECONVERGENT B0, `(.L_x_14) ;  /* 0x000000e000007945 */ /* 0x000fe60003800200 */
[----:B------:R-:W-:-:S13]  /*07b0*/  ISETP.GE.U32.AND P0, PT, R4, UR7, PT ;  /* 0x0000000704007c0c */ /* 0x000fda000bf06070 */
[----:B------:R-:W-:Y:S05]  /*07c0*/  @P0 BRA `(.L_x_15) ;  /* 0x00000000002c0947 */ /* 0x000fea0003800000 */
[----:B012---:R-:W-:-:S05]  /*07d0*/  SHF.R.U32.HI R9, RZ, 0x3, R7 ;  /* 0x00000003ff097819 */ /* 0x007fca0000011607 */
        /* <DEDUP_REMOVED lines=10> */
.L_x_15:
[----:B------:R-:W-:Y:S05]  /*0880*/  BSYNC.RECONVERGENT B0 ;  /* 0x0000000000007941 */ /* 0x000fea0003800200 */
.L_x_14:
[----:B------:R-:W-:Y:S01]  /*0890*/  UIADD3 UR7, UPT, UPT, UR6, -0x3, URZ ;  /* 0xfffffffd06077890 */ /* 0x000fe2000fffe0ff */
[----:B------:R-:W-:Y:S01]  /*08a0*/  BAR.SYNC.DEFER_BLOCKING 0x0 ;  /* 0x0000000000007b1d */ /* 0x000fe20000010000 */
[----:B------:R-:W-:Y:S02]  /*08b0*/  SHF.R.U32.HI R13, RZ, 0x4, R7 ;  /* 0x00000004ff0d7819 */ /* 0x000fe40000011607 */
[----:B------:R-:W-:-:S03]  /*08c0*/  USHF.R.U32.HI UR7, URZ, UR7, UR9 ;  /* 0x00000007ff077299 */ /* 0x000fc60008011609 */
[----:B------:R-:W-:Y:S03]  /*08d0*/  BSSY.RECONVERGENT B0, `(.L_x_16) ;  /* 0x000000d000007945 */ /* 0x000fe60003800200 */
[----:B------:R-:W-:-:S13]  /*08e0*/  ISETP.GE.U32.AND P0, PT, R4, UR7, PT ;  /* 0x0000000704007c0c */ /* 0x000fda000bf06070 */
[----:B------:R-:W-:Y:S05]  /*08f0*/  @P0 BRA `(.L_x_17) ;  /* 0x0000000000280947 */ /* 0x000fea0003800000 */
[----:B01-3--:R-:W-:-:S05]  /*0900*/  IMAD R6, R13, R4, RZ ;  /* 0x000000040d067224 */ /* 0x00bfca00078e02ff */
[----:B------:R-:W-:Y:S01]  /*0910*/  LEA.HI R7, R7, R6, RZ, 0x1b ;  /* 0x0000000607077211 */ /* 0x000fe200078fd8ff */
[----:B------:R-:W-:-:S03]  /*0920*/  IMAD.IADD R6, R13, 0x1, R6 ;  /* 0x000000010d067824 */ /* 0x000fc600078e0206 */
[----:B------:R-:W-:Y:S02]  /*0930*/  LEA R7, R7, UR5, 0x2 ;  /* 0x0000000507077c11 */ /* 0x000fe4000f8e10ff */
[----:B--2---:R-:W-:-:S03]  /*0940*/  LEA R8, R6, UR5, 0x2 ;  /* 0x0000000506087c11 */ /* 0x004fc6000f8e10ff */
[----:B------:R-:W-:Y:S04]  /*0950*/  LDS R6, [R7+-0x4] ;  /* 0xfffffc0007067984 */ /* 0x000fe80000000800 */
[----:B------:R-:W0:Y:S02]  /*0960*/  LDS R9, [R8+-0x4] ;  /* 0xfffffc0008097984 */ /* 0x000e240000000800 */
[----:B0-----:R-:W-:Y:S02]  /*0970*/  IMAD.IADD R11, R6, 0x1, R9 ;  /* 0x00000001060b7824 */ /* 0x001fe400078e0209 */
[----:B------:R4:W-:Y:S04]  /*0980*/  STS [R7+-0x4], R9 ;  /* 0xfffffc0907007388 */ /* 0x0009e80000000800 */
[----:B------:R4:W-:Y:S02]  /*0990*/  STS [R8+-0x4], R11 ;  /* 0xfffffc0b08007388 */ /* 0x0009e40000000800 */
.L_x_17:
[----:B------:R-:W-:Y:S05]  /*09a0*/  BSYNC.RECONVERGENT B0 ;  /* 0x0000000000007941 */ /* 0x000fea0003800200 */
.L_x_16:
[----:B------:R-:W-:Y:S01]  /*09b0*/  BAR.SYNC.DEFER_BLOCKING 0x0 ;  /* 0x0000000000007b1d */ /* 0x000fe20000010000 */
[----:B------:R-:W-:Y:S01]  /*09c0*/  UISETP.GT.AND UP0, UPT, UR6, 0x4, UPT ;  /* 0x000000040600788c */ /* 0x000fe2000bf04270 */
[----:B----4-:R-:W-:Y:S01]  /*09d0*/  IMAD.MOV.U32 R7, RZ, RZ, R13 ;  /* 0x000000ffff077224 */ /* 0x010fe200078e000d */
[----:B------:R-:W-:-:S07]  /*09e0*/  UIADD3 UR6, UPT, UPT, UR6, -0x4, URZ ;  /* 0xfffffffc06067890 */ /* 0x000fce000fffe0ff */
[----:B------:R-:W-:Y:S05]  /*09f0*/  BRA.U UP0, `(.L_x_18) ;  /* 0xfffffff900d47547 */ /* 0x000fea000b83ffff */
.L_x_5:
[----:B------:R-:W4:Y:S02]  /*0a00*/  LDCU.64 UR12, c[0x0][0x380] ;  /* 0x00007000ff0c77ac */ /* 0x000f240008000a00 */
[----:B----4-:R-:W-:-:S04]  /*0a10*/  ISETP.GE.U32.AND P0, PT, R2, UR12, PT ;  /* 0x0000000c02007c0c */ /* 0x010fc8000bf06070 */
[----:B------:R-:W-:-:S13]  /*0a20*/  ISETP.GE.U32.AND.EX P0, PT, R3, UR13, PT, P0 ;  /* 0x0000000d03007c0c */ /* 0x000fda000bf06100 */
[----:B------:R-:W-:Y:S05]  /*0a30*/  @P0 EXIT ;  /* 0x000000000000094d */ /* 0x000fea0003800000 */
[----:B------:R-:W4:Y:S01]  /*0a40*/  LDS R7, [R0] ;  /* 0x0000000000077984 */ /* 0x000f220000000800 */
[----:B------:R-:W5:Y:S02]  /*0a50*/  LDCU.64 UR4, c[0x0][0x390] ;  /* 0x00007200ff0477ac */ /* 0x000f640008000a00 */
[----:B-----5:R-:W-:-:S04]  /*0a60*/  LEA R4, P0, R2, UR4, 0x2 ;  /* 0x0000000402047c11 */ /* 0x020fc8000f8010ff */
[----:B------:R-:W-:-:S05]  /*0a70*/  LEA.HI.X R5, R2, UR5, R3, 0x2, P0 ;  /* 0x0000000502057c11 */ /* 0x000fca00080f1403 */
[----:B----4-:R-:W-:Y:S01]  /*0a80*/  STG.E desc[UR10][R4.64], R7 ;  /* 0x0000000704007986 */ /* 0x010fe2000c10190a */
[----:B------:R-:W-:Y:S05]  /*0a90*/  EXIT ;  /* 0x000000000000794d */ /* 0x000fea0003800000 */
.L_x_19:
        /* <DEDUP_REMOVED lines=14> */
.L_x_24:


//--------------------- .text._Z17gpu_reduce_blocksIiEvmPKT_PS0_ --------------------------
	.section	.text._Z17gpu_reduce_blocksIiEvmPKT_PS0_,"ax",@progbits
	.align	128
        .global         _Z17gpu_reduce_blocksIiEvmPKT_PS0_
        .type           _Z17gpu_reduce_blocksIiEvmPKT_PS0_,@function
        .size           _Z17gpu_reduce_blocksIiEvmPKT_PS0_,(.L_x_25 - _Z17gpu_reduce_blocksIiEvmPKT_PS0_)
        .other          _Z17gpu_reduce_blocksIiEvmPKT_PS0_,@"STO_CUDA_ENTRY STV_DEFAULT"
_Z17gpu_reduce_blocksIiEvmPKT_PS0_:
.text._Z17gpu_reduce_blocksIiEvmPKT_PS0_:
[----:B------:R-:W-:Y:S01]  /*0000*/  LDC R1, c[0x0][0x37c] ;  /* 0x0000df00ff017b82 */ /* 0x000fe20000000800 */
[----:B------:R-:W0:Y:S01]  /*0010*/  S2R R0, SR_CTAID.X ;  /* 0x0000000000007919 */ /* 0x000e220000002500 */
[----:B------:R-:W1:Y:S01]  /*0020*/  LDCU UR4, c[0x0][0x360] ;  /* 0x00006c00ff0477ac */ /* 0x000e620008000800 */
[----:B------:R-:W-:Y:S01]  /*0030*/  IMAD.MOV.U32 R12, RZ, RZ, RZ ;  /* 0x000000ffff0c7224 */ /* 0x000fe200078e00ff */
[----:B------:R-:W2:Y:S01]  /*0040*/  S2R R2, SR_TID.X ;  /* 0x0000000000027919 */ /* 0x000ea20000002100 */
[----:B------:R-:W3:Y:S01]  /*0050*/  LDCU.64 UR6, c[0x0][0x380] ;  /* 0x00007000ff0677ac */ /* 0x000ee20008000a00 */
[----:B-1----:R-:W-:Y:S02]  /*0060*/  IMAD.U32 R8, RZ, RZ, UR4 ;  /* 0x00000004ff087e24 */ /* 0x002fe4000f8e00ff */
[----:B0-----:R-:W-:-:S04]  /*0070*/  IMAD R3, R0, UR4, RZ ;  /* 0x0000000400037c24 */ /* 0x001fc8000f8e02ff */
[----:B--2---:R-:W-:-:S04]  /*0080*/  IMAD R3, R3, 0x2, R2 ;  /* 0x0000000203037824 */ /* 0x004fc800078e0202 */
[C---:B------:R-:W-:Y:S01]  /*0090*/  IMAD.IADD R7, R3.reuse, 0x1, R8 ;  /* 0x0000000103077824 */ /* 0x040fe200078e0208 */
[----:B---3--:R-:W-:-:S04]  /*00a0*/  ISETP.GE.U32.AND P1, PT, R3, UR6, PT ;  /* 0x0000000603007c0c */ /* 0x008fc8000bf26070 */
[----:B------:R-:W-:Y:S02]  /*00b0*/  ISETP.GE.U32.AND.EX P1, PT, RZ, UR7, PT, P1 ;  /* 0x00000007ff007c0c */ /* 0x000fe4000bf26110 */
[----:B------:R-:W-:-:S04]  /*00c0*/  ISETP.GE.U32.AND P0, PT, R7, UR6, PT ;  /* 0x0000000607007c0c */ /* 0x000fc8000bf06070 */
[----:B------:R-:W-:Y:S01]  /*00d0*/  ISETP.GE.U32.AND.EX P0, PT, RZ, UR7, PT, P0 ;  /* 0x00000007ff007c0c */ /* 0x000fe2000bf06100 */
[----:B------:R-:W0:Y:S06]  /*00e0*/  LDCU.64 UR6, c[0x0][0x358] ;  /* 0x00006b00ff0677ac */ /* 0x000e2c0008000a00 */
[----:B------:R-:W1:Y:S08]  /*00f0*/  @!P1 LDC.64 R4, c[0x0][0x388] ;  /* 0x0000e200ff049b82 */ /* 0x000e700000000a00 */
[----:B------:R-:W2:Y:S01]  /*0100*/  @!P0 LDC.64 R10, c[0x0][0x388] ;  /* 0x0000e200ff0a8b82 */ /* 0x000ea20000000a00 */
[----:B-1----:R-:W-:-:S04]  /*0110*/  @!P1 LEA R4, P2, R3, R4, 0x2 ;  /* 0x0000000403049211 */ /* 0x002fc800078410ff */
[----:B------:R-:W-:Y:S02]  /*0120*/  @!P1 LEA.HI.X R5, R3, R5, RZ, 0x2, P2 ;  /* 0x0000000503059211 */ /* 0x000fe400010f14ff */
[----:B--2---:R-:W-:-:S03]  /*0130*/  @!P0 LEA R6, P2, R7, R10, 0x2 ;  /* 0x0000000a07068211 */ /* 0x004fc600078410ff */
[----:B0-----:R-:W2:Y:S01]  /*0140*/  @!P1 LDG.E R12, desc[UR6][R4.64] ;  /* 0x00000006040c9981 */ /* 0x001ea2000c1e1900 */
[----:B------:R-:W-:-:S05]  /*0150*/  @!P0 LEA.HI.X R7, R7, R11, RZ, 0x2, P2 ;  /* 0x0000000b07078211 */ /* 0x000fca00010f14ff */
[----:B------:R-:W3:Y:S01]  /*0160*/  @!P0 LDG.E R6, desc[UR6][R6.64] ;  /* 0x0000000606068981 */ /* 0x000ee2000c1e1900 */
[----:B------:R-:W0:Y:S01]  /*0170*/  S2UR UR5, SR_CgaCtaId ;  /* 0x00000000000579c3 */ /* 0x000e220000008800 */
[----:B------:R-:W-:Y:S01]  /*0180*/  UMOV UR4, 0x400 ;  /* 0x0000040000047882 */ /* 0x000fe20000000000 */
[----:B------:R-:W-:Y:S01]  /*0190*/  IMAD.MOV.U32 R9, RZ, RZ, RZ ;  /* 0x000000ffff097224 */ /* 0x000fe200078e00ff */
[----:B------:R-:W-:Y:S01]  /*01a0*/  ISETP.GE.U32.AND P2, PT, R8, 0x42, PT ;  /* 0x000000420800780c */ /* 0x000fe20003f46070 */
[----:B0-----:R-:W-:-:S06]  /*01b0*/  ULEA UR4, UR5, UR4, 0x18 ;  /* 0x0000000405047291 */ /* 0x001fcc000f8ec0ff */
[----:B------:R-:W-:Y:S02]  /*01c0*/  LEA R3, R2, UR4, 0x2 ;  /* 0x0000000402037c11 */ /* 0x000fe4000f8e10ff */
[----:B--2---:R-:W-:-:S03]  /*01d0*/  @!P1 MOV R9, R12 ;  /* 0x0000000c00099202 */ /* 0x004fc60000000f00 */
[----:B------:R0:W-:Y:S02]  /*01e0*/  STS [R3], R12 ;  /* 0x0000000c03007388 */ /* 0x0001e40000000800 */
[----:B---3--:R-:W-:Y:S01]  /*01f0*/  @!P0 IMAD.IADD R10, R6, 0x1, R9 ;  /* 0x00000001060a8824 */ /* 0x008fe200078e0209 */
[----:B------:R-:W-:-:S04]  /*0200*/  ISETP.GT.U32.AND P1, PT, R2, 0x1f, PT ;  /* 0x0000001f0200780c */ /* 0x000fc80003f24070 */
[----:B------:R0:W-:Y:S01]  /*0210*/  @!P0 STS [R3], R10 ;  /* 0x0000000a03008388 */ /* 0x0001e20000000800 */
[----:B------:R-:W-:Y:S06]  /*0220*/  BAR.SYNC.DEFER_BLOCKING 0x0 ;  /* 0x0000000000007b1d */ /* 0x000fec0000010000 */
[----:B------:R-:W-:Y:S05]  /*0230*/  @!P2 BRA `(.L_x_20) ;  /* 0x00000000002ca947 */ /* 0x000fea0003800000 */
.L_x_21:
[----:B------:R-:W-:-:S04]  /*0240*/  SHF.R.U32.HI R7, RZ, 0x1, R8 ;  /* 0x00000001ff077819 */ /* 0x000fc80000011608 */
[----:B------:R-:W-:-:S13]  /*0250*/  ISETP.GE.U32.AND P0, PT, R2, R7, PT ;  /* 0x000000070200720c */ /* 0x000fda0003f06070 */
[----:B------:R-:W-:Y:S01]  /*0260*/  @!P0 IMAD R4, R7, 0x4, R3 ;  /* 0x0000000407048824 */ /* 0x000fe200078e0203 */
[----:B------:R-:W-:Y:S05]  /*0270*/  @!P0 LDS R5, [R3] ;  /* 0x0000000003058984 */ /* 0x000fea0000000800 */
[----:B------:R-:W1:Y:S02]  /*0280*/  @!P0 LDS R4, [R4] ;  /* 0x0000000004048984 */ /* 0x000e640000000800 */
[----:B-1----:R-:W-:-:S05]  /*0290*/  @!P0 IMAD.IADD R6, R4, 0x1, R5 ;  /* 0x0000000104068824 */ /* 0x002fca00078e0205 */
[----:B------:R1:W-:Y:S01]  /*02a0*/  @!P0 STS [R3], R6 ;  /* 0x0000000603008388 */ /* 0x0003e20000000800 */
[----:B------:R-:W-:Y:S01]  /*02b0*/  BAR.SYNC.DEFER_BLOCKING 0x0 ;  /* 0x0000000000007b1d */ /* 0x000fe20000010000 */
[----:B------:R-:W-:Y:S02]  /*02c0*/  ISETP.GT.U32.AND P0, PT, R8, 0x83, PT ;  /* 0x000000830800780c */ /* 0x000fe40003f04070 */
[----:B------:R-:W-:-:S11]  /*02d0*/  MOV R8, R7 ;  /* 0x0000000700087202 */ /* 0x000fd60000000f00 */
[----:B-1----:R-:W-:Y:S05]  /*02e0*/  @P0 BRA `(.L_x_21) ;  /* 0xfffffffc00d40947 */ /* 0x002fea000383ffff */
.L_x_20:
[----:B------:R-:W-:Y:S05]  /*02f0*/  @P1 EXIT ;  /* 0x000000000000194d */ /* 0x000fea0003800000 */
[----:B------:R-:W-:Y:S01]  /*0300*/  LDS R4, [R3+0x80] ;  /* 0x0000800003047984 */ /* 0x000fe20000000800 */
[----:B------:R-:W-:-:S03]  /*0310*/  ISETP.NE.AND P0, PT, R2, RZ, PT ;  /* 0x000000ff0200720c */ /* 0x000fc60003f05270 */
[----:B------:R-:W1:Y:S02]  /*0320*/  LDS R5, [R3] ;  /* 0x0000000003057984 */ /* 0x000e640000000800 */
[----:B-1----:R-:W-:-:S05]  /*0330*/  IMAD.IADD R4, R4, 0x1, R5 ;  /* 0x0000000104047824 */ /* 0x002fca00078e0205 */
[----:B------:R-:W-:Y:S04]  /*0340*/  STS [R3], R4 ;  /* 0x0000000403007388 */ /* 0x000fe80000000800 */
[----:B------:R-:W-:Y:S04]  /*0350*/  LDS R5, [R3+0x40] ;  /* 0x0000400003057984 */ /* 0x000fe80000000800 */
        /* <DEDUP_REMOVED lines=8> */
[----:B0-----:R-:W0:Y:S02]  /*03e0*/  LDS R10, [R3] ;  /* 0x00000000030a7984 */ /* 0x001e240000000800 */
[----:B0-----:R-:W-:-:S05]  /*03f0*/  IADD3 R10, PT, PT, R5, R10, RZ ;  /* 0x0000000a050a7210 */ /* 0x001fca0007ffe0ff */
[----:B------:R-:W-:Y:S04]  /*0400*/  STS [R3], R10 ;  /* 0x0000000a03007388 */ /* 0x000fe80000000800 */
[----:B------:R-:W-:Y:S04]  /*0410*/  LDS R4, [R3+0x8] ;  /* 0x0000080003047984 */ /* 0x000fe80000000800 */
[----:B------:R-:W0:Y:S02]  /*0420*/  LDS R5, [R3] ;  /* 0x0000000003057984 */ /* 0x000e240000000800 */
[----:B0-----:R-:W-:-:S05]  /*0430*/  IMAD.IADD R4, R4, 0x1, R5 ;  /* 0x0000000104047824 */ /* 0x001fca00078e0205 */
[----:B------:R-:W-:Y:S04]  /*0440*/  STS [R3], R4 ;  /* 0x0000000403007388 */ /* 0x000fe80000000800 */
[----:B------:R-:W-:Y:S04]  /*0450*/  LDS R5, [R3+0x4] ;  /* 0x0000040003057984 */ /* 0x000fe80000000800 */
[----:B------:R-:W0:Y:S02]  /*0460*/  LDS R6, [R3] ;  /* 0x0000000003067984 */ /* 0x000e240000000800 */
[----:B0-----:R-:W-:-:S05]  /*0470*/  IMAD.IADD R6, R5, 0x1, R6 ;  /* 0x0000000105067824 */ /* 0x001fca00078e0206 */
[----:B------:R0:W-:Y:S01]  /*0480*/  STS [R3], R6 ;  /* 0x0000000603007388 */ /* 0x0001e20000000800 */
[----:B------:R-:W-:Y:S05]  /*0490*/  @P0 EXIT ;  /* 0x000000000000094d */ /* 0x000fea0003800000 */
[----:B------:R-:W1:Y:S01]  /*04a0*/  S2UR UR5, SR_CgaCtaId ;  /* 0x00000000000579c3 */ /* 0x000e620000008800 */
[----:B------:R-:W-:-:S07]  /*04b0*/  UMOV UR4, 0x400 ;  /* 0x0000040000047882 */ /* 0x000fce0000000000 */
[----:B0-----:R-:W0:Y:S01]  /*04c0*/  LDC.64 R2, c[0x0][0x390] ;  /* 0x0000e400ff027b82 */ /* 0x001e220000000a00 */
[----:B-1----:R-:W-:Y:S01]  /*04d0*/  ULEA UR4, UR5, UR4, 0x18 ;  /* 0x0000000405047291 */ /* 0x002fe2000f8ec0ff */
[----:B0-----:R-:W-:-:S08]  /*04e0*/  IMAD.WIDE.U32 R2, R0, 0x4, R2 ;  /* 0x0000000400027825 */ /* 0x001fd000078e0002 */
[----:B------:R-:W0:Y:S04]  /*04f0*/  LDS R5, [UR4] ;  /* 0x00000004ff057984 */ /* 0x000e280008000800 */
[----:B0-----:R-:W-:Y:S01]  /*0500*/  STG.E desc[UR6][R2.64], R5 ;  /* 0x0000000502007986 */ /* 0x001fe2000c101906 */
[----:B------:R-:W-:Y:S05]  /*0510*/  EXIT ;  /* 0x000000000000794d */ /* 0x000fea0003800000 */
.L_x_22:
        /* <DEDUP_REMOVED lines=14> */
.L_x_25:


//--------------------- .nv.shared._Z12gpu_scan_addIiEvmPKT_PS0_ --------------------------
	.section	.nv.shared._Z12gpu_scan_addIiEvmPKT_PS0_,"aw",@nobits
	.sectionflags	@""
	.align	16
	.zero		1024


//--------------------- .nv.shared.reserved.0     --------------------------
	.section	.nv.shared.reserved.0,"aw",@nobits
	.weak		__nv_reservedSMEM_offset_0_alias
	.size		__nv_reservedSMEM_offset_0_alias, 0, 64
	.other		__nv_reservedSMEM_offset_0_alias,@"STO_CUDA_RESERVED_SHARED STV_DEFAULT"
__nv_reservedSMEM_offset_0_alias:
	.zero		0
	.zero		64


//--------------------- .nv.shared._Z15gpu_scan_blocksIiEvmPKT_PS0_S3_ --------------------------
	.section	.nv.shared._Z15gpu_scan_blocksIiEvmPKT_PS0_S3_,"aw",@nobits
	.sectionflags	@""
	.align	16
	.zero		1024


//--------------------- .nv.shared._Z17gpu_reduce_blocksIiEvmPKT_PS0_ --------------------------
	.section	.nv.shared._Z17gpu_reduce_blocksIiEvmPKT_PS0_,"aw",@nobits
	.sectionflags	@""
	.align	16
	.zero		1024


//--------------------- .nv.constant0._Z12gpu_scan_addIiEvmPKT_PS0_ --------------------------
	.section	.nv.constant0._Z12gpu_scan_addIiEvmPKT_PS0_,"a",@progbits
	.sectionflags	@""
	.align	4
.nv.constant0._Z12gpu_scan_addIiEvmPKT_PS0_:
	.zero		920


//--------------------- .nv.constant0._Z15gpu_scan_blocksIiEvmPKT_PS0_S3_ --------------------------
	.section	.nv.constant0._Z15gpu_scan_blocksIiEvmPKT_PS0_S3_,"a",@progbits
	.sectionflags	@""
	.align	4
.nv.constant0._Z15gpu_scan_blocksIiEvmPKT_PS0_S3_:
	.zero		928


//--------------------- .nv.constant0._Z17gpu_reduce_blocksIiEvmPKT_PS0_ --------------------------
	.section	.nv.constant0._Z17gpu_reduce_blocksIiEvmPKT_PS0_,"a",@progbits
	.sectionflags	@""
	.align	4
.nv.constant0._Z17gpu_reduce_blocksIiEvmPKT_PS0_:
	.zero		920


//--------------------- SYMBOLS --------------------------

	.type		.nv.reservedSmem.offset0,@object
	.size		.nv.reservedSmem.offset0,0x4
	.type		.nv.reservedSmem.cap,@object
	.size		.nv.reservedSmem.cap,0x4
